//
// Generated by NVIDIA NVVM Compiler
//
// Compiler Build ID: CL-36424714
// Cuda compilation tools, release 13.0, V13.0.88
// Based on NVVM 20.0.0
//

.version 9.0
.target sm_100
.address_size 64

	// .globl	_Z13reverseNumberiPi

.visible .entry _Z13reverseNumberiPi(
	.param .u32 _Z13reverseNumberiPi_param_0,
	.param .u64 .ptr .align 1 _Z13reverseNumberiPi_param_1
)
{
	.reg .pred 	%p<3>;
	.reg .b32 	%r<16>;
	.reg .b64 	%rd<3>;

	ld.param.u32 	%r15, [_Z13reverseNumberiPi_param_0];
	ld.param.u64 	%rd2, [_Z13reverseNumberiPi_param_1];
	cvta.to.global.u64 	%rd1, %rd2;
	mov.b32 	%r6, 0;
	st.global.u32 	[%rd1], %r6;
	setp.eq.s32 	%p1, %r15, 0;
	@%p1 bra 	$L__BB0_4;
	mov.b32 	%r14, 0;
$L__BB0_2:
	mul.hi.s32 	%r8, %r15, 1717986919;
	shr.u32 	%r9, %r8, 31;
	shr.s32 	%r10, %r8, 2;
	add.s32 	%r4, %r10, %r9;
	mul.lo.s32 	%r11, %r4, 10;
	sub.s32 	%r12, %r15, %r11;
	mad.lo.s32 	%r14, %r14, 10, %r12;
	add.s32 	%r13, %r15, 9;
	setp.gt.u32 	%p2, %r13, 18;
	mov.u32 	%r15, %r4;
	@%p2 bra 	$L__BB0_2;
	st.global.u32 	[%rd1], %r14;
$L__BB0_4:
	ret;

}


// ===== COMPILED SASS (sm_100) =====

	.target	sm_100

	.elftype	@"ET_EXEC"


//--------------------- .note.nv.tkinfo           --------------------------
	.section	.note.nv.tkinfo,"",@"SHT_NOTE"
	.sectionflags	@"SHF_NOTE_NV_TKINFO"
	.tkinfo
        /*0018*/ 	.word	0x00000002
        /*0030*/ 	.string	""
        /*0030*/ 	.string	"ptxas"
        /*0030*/ 	.string	"Cuda compilation tools, release 13.0, V13.0.88"
        /*0030*/ 	.string	"Build cuda_13.0.r13.0/compiler.36424714_0"
        /*0030*/ 	.string	"-arch sm_100 -m 64 "



//--------------------- .note.nv.cuinfo           --------------------------
	.section	.note.nv.cuinfo,"",@"SHT_NOTE"
	.sectionflags	@"SHF_NOTE_NV_CUINFO"
        /*0018*/ 	.short	0x0002
        /*001a*/ 	.short	0x0064
        /*001c*/ 	.short	0x0082
	.zero		2


//--------------------- .nv.info                  --------------------------
	.section	.nv.info,"",@"SHT_CUDA_INFO"
	.align	4


	//----- nvinfo : EIATTR_REGCOUNT
	.align		4
        /*0000*/ 	.byte	0x04, 0x2f
        /*0002*/ 	.short	(.L_1 - .L_0)
	.align		4
.L_0:
        /*0004*/ 	.word	index@(_Z13reverseNumberiPi)
        /*0008*/ 	.word	0x0000000a


	//----- nvinfo : EIATTR_FRAME_SIZE
	.align		4
.L_1:
        /*000c*/ 	.byte	0x04, 0x11
        /*000e*/ 	.short	(.L_3 - .L_2)
	.align		4
.L_2:
        /*0010*/ 	.word	index@(_Z13reverseNumberiPi)
        /*0014*/ 	.word	0x00000000


	//----- nvinfo : EIATTR_MIN_STACK_SIZE
	.align		4
.L_3:
        /*0018*/ 	.byte	0x04, 0x12
        /*001a*/ 	.short	(.L_5 - .L_4)
	.align		4
.L_4:
        /*001c*/ 	.word	index@(_Z13reverseNumberiPi)
        /*0020*/ 	.word	0x00000000
.L_5:


//--------------------- .nv.compat                --------------------------
	.section	.nv.compat,"",@"SHT_CUDA_COMPAT_INFO"
	.align	4
        /*0000*/ 	.byte	0x02, 0x09, 0x00, 0x00, 0x02, 0x02, 0x01, 0x00, 0x02, 0x05, 0x05, 0x00, 0x03, 0x07, 0x01, 0x01
        /*0010*/ 	.byte	0x02, 0x03, 0x00, 0x00, 0x02, 0x06, 0x01, 0x00, 0x04, 0x0b, 0x08, 0x00, 0x09, 0x00, 0x00, 0x00
        /*0020*/ 	.byte	0x00, 0x00, 0x00, 0x00


//--------------------- .nv.info._Z13reverseNumberiPi --------------------------
	.section	.nv.info._Z13reverseNumberiPi,"",@"SHT_CUDA_INFO"
	.sectionflags	@""
	.align	4


	//----- nvinfo : EIATTR_CUDA_API_VERSION
	.align		4
        /*0000*/ 	.byte	0x04, 0x37
        /*0002*/ 	.short	(.L_7 - .L_6)
.L_6:
        /*0004*/ 	.word	0x00000082


	//----- nvinfo : EIATTR_KPARAM_INFO
	.align		4
.L_7:
        /*0008*/ 	.byte	0x04, 0x17
        /*000a*/ 	.short	(.L_9 - .L_8)
.L_8:
        /*000c*/ 	.word	0x00000000
        /*0010*/ 	.short	0x0001
        /*0012*/ 	.short	0x0008
        /*0014*/ 	.byte	0x00, 0xf5, 0x21, 0x00


	//----- nvinfo : EIATTR_KPARAM_INFO
	.align		4
.L_9:
        /*0018*/ 	.byte	0x04, 0x17
        /*001a*/ 	.short	(.L_11 - .L_10)
.L_10:
        /*001c*/ 	.word	0x00000000
        /*0020*/ 	.short	0x0000
        /*0022*/ 	.short	0x0000
        /*0024*/ 	.byte	0x00, 0xf0, 0x11, 0x00


	//----- nvinfo : EIATTR_SPARSE_MMA_MASK
	.align		4
.L_11:
        /*0028*/ 	.byte	0x03, 0x50
        /*002a*/ 	.short	0x0000


	//----- nvinfo : EIATTR_MAXREG_COUNT
	.align		4
        /*002c*/ 	.byte	0x03, 0x1b
        /*002e*/ 	.short	0x00ff


	//----- nvinfo : EIATTR_MERCURY_ISA_VERSION
	.align		4
        /*0030*/ 	.byte	0x03, 0x5f
        /*0032*/ 	.short	0x0101


	//----- nvinfo : EIATTR_VRC_CTA_INIT_COUNT
	.align		4
        /*0034*/ 	.byte	0x02, 0x4a
	.zero		1
	.zero		1


	//----- nvinfo : EIATTR_EXIT_INSTR_OFFSETS
	.align		4
        /*0038*/ 	.byte	0x04, 0x1c
        /*003a*/ 	.short	(.L_13 - .L_12)


	//   ....[0]....
.L_12:
        /*003c*/ 	.word	0x00000060


	//   ....[1]....
        /*0040*/ 	.word	0x00000140


	//----- nvinfo : EIATTR_CBANK_PARAM_SIZE
	.align		4
.L_13:
        /*0044*/ 	.byte	0x03, 0x19
        /*0046*/ 	.short	0x0010


	//----- nvinfo : EIATTR_PARAM_CBANK
	.align		4
        /*0048*/ 	.byte	0x04, 0x0a
        /*004a*/ 	.short	(.L_15 - .L_14)
	.align		4
.L_14:
        /*004c*/ 	.word	index@(.nv.constant0._Z13reverseNumberiPi)
        /*0050*/ 	.short	0x0380
        /*0052*/ 	.short	0x0010


	//----- nvinfo : EIATTR_SW_WAR
	.align		4
.L_15:
        /*0054*/ 	.byte	0x04, 0x36
        /*0056*/ 	.short	(.L_17 - .L_16)
.L_16:
        /*0058*/ 	.word	0x00000008
.L_17:


//--------------------- .nv.callgraph             --------------------------
	.section	.nv.callgraph,"",@"SHT_CUDA_CALLGRAPH"
	.align	4
	.sectionentsize	8
	.align		4
        /*0000*/ 	.word	0x00000000
	.align		4
        /*0004*/ 	.word	0xffffffff
	.align		4
        /*0008*/ 	.word	0x00000000
	.align		4
        /*000c*/ 	.word	0xfffffffe
	.align		4
        /*0010*/ 	.word	0x00000000
	.align		4
        /*0014*/ 	.word	0xfffffffd
	.align		4
        /*0018*/ 	.word	0x00000000
	.align		4
        /*001c*/ 	.word	0xfffffffc


//--------------------- .text._Z13reverseNumberiPi --------------------------
	.section	.text._Z13reverseNumberiPi,"ax",@progbits
	.align	128
        .global         _Z13reverseNumberiPi
        .type           _Z13reverseNumberiPi,@function
        .size           _Z13reverseNumberiPi,(.L_x_2 - _Z13reverseNumberiPi)
        .other          _Z13reverseNumberiPi,@"STO_CUDA_ENTRY STV_DEFAULT"
_Z13reverseNumberiPi:
.text._Z13reverseNumberiPi:
[----:B------:R-:W-:Y:S01]  /*0000*/  LDC R1, c[0x0][0x37c] ;  /* 0x0000df00ff017b82 */ /* 0x000fe20000000800 */
[----:B------:R-:W0:Y:S07]  /*0010*/  LDCU UR6, c[0x0][0x380] ;  /* 0x00007000ff0677ac */ /* 0x000e2e0008000800 */
[----:B------:R-:W1:Y:S01]  /*0020*/  LDC.64 R2, c[0x0][0x388] ;  /* 0x0000e200ff027b82 */ /* 0x000e620000000a00 */
[----:B------:R-:W1:Y:S01]  /*0030*/  LDCU.64 UR4, c[0x0][0x358] ;  /* 0x00006b00ff0477ac */ /* 0x000e620008000a00 */
[----:B0-----:R-:W-:Y:S01]  /*0040*/  ISETP.NE.AND P0, PT, RZ, UR6, PT ;  /* 0x00000006ff007c0c */ /* 0x001fe2000bf05270 */
[----:B-1----:R0:W-:-:S12]  /*0050*/  STG.E desc[UR4][R2.64], RZ ;  /* 0x000000ff02007986 */ /* 0x0021d8000c101904 */
[----:B------:R-:W-:Y:S05]  /*0060*/  @!P0 EXIT ;  /* 0x000000000000894d */ /* 0x000fea0003800000 */
[----:B------:R-:W1:Y:S01]  /*0070*/  LDCU UR6, c[0x0][0x380] ;  /* 0x00007000ff0677ac */ /* 0x000e620008000800 */
[----:B------:R-:W-:Y:S02]  /*0080*/  IMAD.MOV.U32 R5, RZ, RZ, RZ ;  /* 0x000000ffff057224 */ /* 0x000fe400078e00ff */
[----:B-1----:R-:W-:-:S07]  /*0090*/  IMAD.U32 R0, RZ, RZ, UR6 ;  /* 0x00000006ff007e24 */ /* 0x002fce000f8e00ff */
.L_x_0:
[C---:B------:R-:W-:Y:S01]  /*00a0*/  IMAD.HI R4, R0.reuse, 0x66666667, RZ ;  /* 0x6666666700047827 */ /* 0x040fe200078e02ff */
[----:B------:R-:W-:-:S04]  /*00b0*/  IADD3 R6, PT, PT, R0, 0x9, RZ ;  /* 0x0000000900067810 */ /* 0x000fc80007ffe0ff */
[----:B------:R-:W-:Y:S02]  /*00c0*/  ISETP.GT.U32.AND P0, PT, R6, 0x12, PT ;  /* 0x000000120600780c */ /* 0x000fe40003f04070 */
[----:B------:R-:W-:-:S04]  /*00d0*/  SHF.R.U32.HI R7, RZ, 0x1f, R4 ;  /* 0x0000001fff077819 */ /* 0x000fc80000011604 */
[----:B------:R-:W-:-:S05]  /*00e0*/  LEA.HI.SX32 R7, R4, R7, 0x1e ;  /* 0x0000000704077211 */ /* 0x000fca00078ff2ff */
[----:B------:R-:W-:-:S04]  /*00f0*/  IMAD R0, R7, -0xa, R0 ;  /* 0xfffffff607007824 */ /* 0x000fc800078e0200 */
[----:B------:R-:W-:Y:S01]  /*0100*/  IMAD R5, R5, 0xa, R0 ;  /* 0x0000000a05057824 */ /* 0x000fe200078e0200 */
[----:B------:R-:W-:Y:S01]  /*0110*/  MOV R0, R7 ;  /* 0x0000000700007202 */ /* 0x000fe20000000f00 */
[----:B------:R-:W-:Y:S06]  /*0120*/  @P0 BRA `(.L_x_0) ;  /* 0xfffffffc00dc0947 */ /* 0x000fec000383ffff */
[----:B------:R-:W-:Y:S01]  /*0130*/  STG.E desc[UR4][R2.64], R5 ;  /* 0x0000000502007986 */ /* 0x000fe2000c101904 */
[----:B------:R-:W-:Y:S05]  /*0140*/  EXIT ;  /* 0x000000000000794d */ /* 0x000fea0003800000 */
.L_x_1:
[----:B------:R-:W-:-:S00]  /*0150*/  BRA `(.L_x_1) ;  /* 0xfffffffc00fc7947 */ /* 0x000fc0000383ffff */
[----:B------:R-:W-:-:S00]  /*0160*/  NOP ;  /* 0x0000000000007918 */ /* 0x000fc00000000000 */
        /* <DEDUP_REMOVED lines=9> */
.L_x_2:


//--------------------- .nv.shared.reserved.0     --------------------------
	.section	.nv.shared.reserved.0,"aw",@nobits
	.weak		__nv_reservedSMEM_offset_0_alias
	.size		__nv_reservedSMEM_offset_0_alias, 0, 64
	.other		__nv_reservedSMEM_offset_0_alias,@"STO_CUDA_RESERVED_SHARED STV_DEFAULT"
__nv_reservedSMEM_offset_0_alias:
	.zero		0
	.zero		64


//--------------------- .nv.constant0._Z13reverseNumberiPi --------------------------
	.section	.nv.constant0._Z13reverseNumberiPi,"a",@progbits
	.sectionflags	@""
	.align	4
.nv.constant0._Z13reverseNumberiPi:
	.zero		912


//--------------------- SYMBOLS --------------------------

	.type		.nv.reservedSmem.offset0,@object
	.size		.nv.reservedSmem.offset0,0x4
